	.headerflags	@"EF_CUDA_TEXMODE_UNIFIED EF_CUDA_64BIT_ADDRESS EF_CUDA_ACCELERATORS EF_CUDA_SM90 EF_CUDA_VIRTUAL_SM(EF_CUDA_SM90)"
	.elftype	@"ET_EXEC"


//--------------------- .nv.info                  --------------------------
	.section	.nv.info,"",@"SHT_CUDA_INFO"
	.align	4


	//----- nvinfo : EIATTR_REGCOUNT
	.align		4
        /*0000*/ 	.byte	0x04, 0x2f
        /*0002*/ 	.short	(.L_3 - .L_2)
	.align		4
.L_2:
        /*0004*/ 	.word	index@(triton_poi_fused__native_batch_norm_legit_no_training_relu_23)
        /*0008*/ 	.word	0x00000010


	//----- nvinfo : EIATTR_MIN_STACK_SIZE
	.align		4
.L_3:
        /*000c*/ 	.byte	0x04, 0x12
        /*000e*/ 	.short	(.L_5 - .L_4)
	.align		4
.L_4:
        /*0010*/ 	.word	index@(triton_poi_fused__native_batch_norm_legit_no_training_relu_23)
        /*0014*/ 	.word	0x00000000


	//----- nvinfo : EIATTR_FRAME_SIZE
	.align		4
.L_5:
        /*0018*/ 	.byte	0x04, 0x11
        /*001a*/ 	.short	(.L_7 - .L_6)
	.align		4
.L_6:
        /*001c*/ 	.word	index@(triton_poi_fused__native_batch_norm_legit_no_training_relu_23)
        /*0020*/ 	.word	0x00000000


	//----- nvinfo : EIATTR_MIN_STACK_SIZE
	.align		4
.L_7:
        /*0024*/ 	.byte	0x04, 0x12
        /*0026*/ 	.short	(.L_9 - .L_8)
	.align		4
.L_8:
        /*0028*/ 	.word	index@(triton_poi_fused__native_batch_norm_legit_no_training_relu_23)
        /*002c*/ 	.word	0x00000000
.L_9:


//--------------------- .nv.info.triton_poi_fused__native_batch_norm_legit_no_training_relu_23 --------------------------
	.section	.nv.info.triton_poi_fused__native_batch_norm_legit_no_training_relu_23,"",@"SHT_CUDA_INFO"
	.sectionflags	@""
	.align	4


	//----- nvinfo : EIATTR_CUDA_API_VERSION
	.align		4
        /*0000*/ 	.byte	0x04, 0x37
        /*0002*/ 	.short	(.L_11 - .L_10)
.L_10:
        /*0004*/ 	.word	0x0000007c


	//----- nvinfo : EIATTR_KPARAM_INFO
	.align		4
.L_11:
        /*0008*/ 	.byte	0x04, 0x17
        /*000a*/ 	.short	(.L_13 - .L_12)
.L_12:
        /*000c*/ 	.word	0x00000000
        /*0010*/ 	.short	0x0006
        /*0012*/ 	.short	0x0030
        /*0014*/ 	.byte	0x00, 0xf0, 0x11, 0x00


	//----- nvinfo : EIATTR_KPARAM_INFO
	.align		4
.L_13:
        /*0018*/ 	.byte	0x04, 0x17
        /*001a*/ 	.short	(.L_15 - .L_14)
.L_14:
        /*001c*/ 	.word	0x00000000
        /*0020*/ 	.short	0x0005
        /*0022*/ 	.short	0x0028
        /*0024*/ 	.byte	0x00, 0xf4, 0x21, 0x00


	//----- nvinfo : EIATTR_KPARAM_INFO
	.align		4
.L_15:
        /*0028*/ 	.byte	0x04, 0x17
        /*002a*/ 	.short	(.L_17 - .L_16)
.L_16:
        /*002c*/ 	.word	0x00000000
        /*0030*/ 	.short	0x0004
        /*0032*/ 	.short	0x0020
        /*0034*/ 	.byte	0x00, 0xf4, 0x21, 0x00


	//----- nvinfo : EIATTR_KPARAM_INFO
	.align		4
.L_17:
        /*0038*/ 	.byte	0x04, 0x17
        /*003a*/ 	.short	(.L_19 - .L_18)
.L_18:
        /*003c*/ 	.word	0x00000000
        /*0040*/ 	.short	0x0003
        /*0042*/ 	.short	0x0018
        /*0044*/ 	.byte	0x00, 0xf4, 0x21, 0x00


	//----- nvinfo : EIATTR_KPARAM_INFO
	.align		4
.L_19:
        /*0048*/ 	.byte	0x04, 0x17
        /*004a*/ 	.short	(.L_21 - .L_20)
.L_20:
        /*004c*/ 	.word	0x00000000
        /*0050*/ 	.short	0x0002
        /*0052*/ 	.short	0x0010
        /*0054*/ 	.byte	0x00, 0xf4, 0x21, 0x00


	//----- nvinfo : EIATTR_KPARAM_INFO
	.align		4
.L_21:
        /*0058*/ 	.byte	0x04, 0x17
        /*005a*/ 	.short	(.L_23 - .L_22)
.L_22:
        /*005c*/ 	.word	0x00000000
        /*0060*/ 	.short	0x0001
        /*0062*/ 	.short	0x0008
        /*0064*/ 	.byte	0x00, 0xf4, 0x21, 0x00


	//----- nvinfo : EIATTR_KPARAM_INFO
	.align		4
.L_23:
        /*0068*/ 	.byte	0x04, 0x17
        /*006a*/ 	.short	(.L_25 - .L_24)
.L_24:
        /*006c*/ 	.word	0x00000000
        /*0070*/ 	.short	0x0000
        /*0072*/ 	.short	0x0000
        /*0074*/ 	.byte	0x00, 0xf4, 0x21, 0x00


	//----- nvinfo : EIATTR_SPARSE_MMA_MASK
	.align		4
.L_25:
        /*0078*/ 	.byte	0x03, 0x50
        /*007a*/ 	.short	0x0000


	//----- nvinfo : EIATTR_MAXREG_COUNT
	.align		4
        /*007c*/ 	.byte	0x03, 0x1b
        /*007e*/ 	.short	0x00ff


	//----- nvinfo : EIATTR_EXIT_INSTR_OFFSETS
	.align		4
        /*0080*/ 	.byte	0x04, 0x1c
        /*0082*/ 	.short	(.L_27 - .L_26)


	//   ....[0]....
.L_26:
        /*0084*/ 	.word	0x00000300


	//----- nvinfo : EIATTR_REQNTID
	.align		4
.L_27:
        /*0088*/ 	.byte	0x04, 0x10
        /*008a*/ 	.short	(.L_29 - .L_28)
.L_28:
        /*008c*/ 	.word	0x00000080
        /*0090*/ 	.word	0x00000001
        /*0094*/ 	.word	0x00000001


	//----- nvinfo : EIATTR_CBANK_PARAM_SIZE
	.align		4
.L_29:
        /*0098*/ 	.byte	0x03, 0x19
        /*009a*/ 	.short	0x0034


	//----- nvinfo : EIATTR_PARAM_CBANK
	.align		4
        /*009c*/ 	.byte	0x04, 0x0a
        /*009e*/ 	.short	(.L_31 - .L_30)
	.align		4
.L_30:
        /*00a0*/ 	.word	index@(.nv.constant0.triton_poi_fused__native_batch_norm_legit_no_training_relu_23)
        /*00a4*/ 	.short	0x0210
        /*00a6*/ 	.short	0x0034


	//----- nvinfo : EIATTR_SW_WAR
	.align		4
.L_31:
        /*00a8*/ 	.byte	0x04, 0x36
        /*00aa*/ 	.short	(.L_33 - .L_32)
.L_32:
        /*00ac*/ 	.word	0x00000008
.L_33:


//--------------------- .nv.callgraph             --------------------------
	.section	.nv.callgraph,"",@"SHT_CUDA_CALLGRAPH"
	.align	4
	.sectionentsize	8
	.align		4
        /*0000*/ 	.word	0x00000000
	.align		4
        /*0004*/ 	.word	0xffffffff
	.align		4
        /*0008*/ 	.word	0x00000000
	.align		4
        /*000c*/ 	.word	0xfffffffe
	.align		4
        /*0010*/ 	.word	0x00000000
	.align		4
        /*0014*/ 	.word	0xfffffffd
	.align		4
        /*0018*/ 	.word	0x00000000
	.align		4
        /*001c*/ 	.word	0xfffffffc


//--------------------- .nv.constant4             --------------------------
	.section	.nv.constant4,"a",@progbits
	.align	8
	.align		8
.nv.constant4:
        /*0000*/ 	.dword	_$_str
	.align		8
        /*0008*/ 	.dword	_$_str_$_2


//--------------------- .text.triton_poi_fused__native_batch_norm_legit_no_training_relu_23 --------------------------
	.section	.text.triton_poi_fused__native_batch_norm_legit_no_training_relu_23,"ax",@progbits
	.align	128
        .global         triton_poi_fused__native_batch_norm_legit_no_training_relu_23
        .type           triton_poi_fused__native_batch_norm_legit_no_training_relu_23,@function
        .size           triton_poi_fused__native_batch_norm_legit_no_training_relu_23,(.L_x_1 - triton_poi_fused__native_batch_norm_legit_no_training_relu_23)
        .other          triton_poi_fused__native_batch_norm_legit_no_training_relu_23,@"STO_CUDA_ENTRY STV_DEFAULT"
triton_poi_fused__native_batch_norm_legit_no_training_relu_23:
.text.triton_poi_fused__native_batch_norm_legit_no_training_relu_23:
[----:B------:R-:W-:Y:S01]  /*0000*/  LDC R1, c[0x0][0x28] ;  /* 0x00000a00ff017b82 */ /* 0x000fe20000000800 */
[----:B------:R-:W1:Y:S07]  /*0010*/  S2R R0, SR_TID.X ;  /* 0x0000000000007919 */ /* 0x000e6e0000002100 */
[----:B------:R-:W2:Y:S01]  /*0020*/  LDC.64 R6, c[0x0][0x220] ;  /* 0x00008800ff067b82 */ /* 0x000ea20000000a00 */
[----:B------:R-:W-:Y:S01]  /*0030*/  ULDC.64 UR4, c[0x0][0x208] ;  /* 0x0000820000047ab9 */ /* 0x000fe20000000a00 */
[----:B------:R-:W3:Y:S06]  /*0040*/  S2R R3, SR_CTAID.X ;  /* 0x0000000000037919 */ /* 0x000eec0000002500 */
[----:B------:R-:W4:Y:S08]  /*0050*/  LDC.64 R4, c[0x0][0x218] ;  /* 0x00008600ff047b82 */ /* 0x000f300000000a00 */
[----:B------:R-:W5:Y:S08]  /*0060*/  LDC.64 R8, c[0x0][0x228] ;  /* 0x00008a00ff087b82 */ /* 0x000f700000000a00 */
[----:B------:R-:W4:Y:S01]  /*0070*/  LDC.64 R10, c[0x0][0x230] ;  /* 0x00008c00ff0a7b82 */ /* 0x000f220000000a00 */
[----:B-1----:R-:W-:-:S02]  /*0080*/  LOP3.LUT R0, R0, 0x7f, RZ, 0xc0, !PT ;  /* 0x0000007f00007812 */ /* 0x002fc400078ec0ff */
[----:B---3--:R-:W-:Y:S02]  /*0090*/  SHF.R.S32.HI R2, RZ, 0x18, R3 ;  /* 0x00000018ff027819 */ /* 0x008fe40000011403 */
[----:B------:R-:W-:Y:S02]  /*00a0*/  LEA R0, R3, R0, 0x7 ;  /* 0x0000000003007211 */ /* 0x000fe400078e38ff */
[----:B------:R-:W-:-:S04]  /*00b0*/  SGXT R3, R2, 0x1 ;  /* 0x000000010203781a */ /* 0x000fc80000000200 */
[----:B------:R-:W-:-:S04]  /*00c0*/  LEA.HI R3, R3, R0, RZ, 0x2 ;  /* 0x0000000003037211 */ /* 0x000fc800078f10ff */
[--C-:B------:R-:W-:Y:S02]  /*00d0*/  SHF.R.S32.HI R2, RZ, 0x2, R3.reuse ;  /* 0x00000002ff027819 */ /* 0x100fe40000011403 */
[----:B------:R-:W-:-:S04]  /*00e0*/  SHF.R.S32.HI R3, RZ, 0x1f, R3 ;  /* 0x0000001fff037819 */ /* 0x000fc80000011403 */
[----:B------:R-:W-:-:S04]  /*00f0*/  LEA.HI R3, R3, R2, RZ, 0x9 ;  /* 0x0000000203037211 */ /* 0x000fc800078f48ff */
[----:B------:R-:W-:-:S04]  /*0100*/  LOP3.LUT R3, R3, 0xfffffe00, RZ, 0xc0, !PT ;  /* 0xfffffe0003037812 */ /* 0x000fc800078ec0ff */
[----:B------:R-:W-:Y:S02]  /*0110*/  IADD3 R13, R2, -R3, RZ ;  /* 0x80000003020d7210 */ /* 0x000fe40007ffe0ff */
[----:B------:R-:W1:Y:S03]  /*0120*/  LDC.64 R2, c[0x0][0x210] ;  /* 0x00008400ff027b82 */ /* 0x000e660000000a00 */
[----:B--2---:R-:W-:-:S06]  /*0130*/  IMAD.WIDE R6, R13, 0x4, R6 ;  /* 0x000000040d067825 */ /* 0x004fcc00078e0206 */
[----:B------:R-:W2:Y:S01]  /*0140*/  LDG.E.EL R6, desc[UR4][R6.64] ;  /* 0x0000000406067981 */ /* 0x000ea2000c2e1900 */
[----:B----4-:R-:W-:-:S04]  /*0150*/  IMAD.WIDE R4, R13, 0x4, R4 ;  /* 0x000000040d047825 */ /* 0x010fc800078e0204 */
[C---:B-----5:R-:W-:Y:S02]  /*0160*/  IMAD.WIDE R8, R13.reuse, 0x4, R8 ;  /* 0x000000040d087825 */ /* 0x060fe400078e0208 */
[----:B------:R3:W4:Y:S02]  /*0170*/  LDG.E.EL R5, desc[UR4][R4.64] ;  /* 0x0000000404057981 */ /* 0x000724000c2e1900 */
[----:B0-----:R-:W-:Y:S02]  /*0180*/  IMAD.WIDE R10, R13, 0x4, R10 ;  /* 0x000000040d0a7825 */ /* 0x001fe400078e020a */
[----:B------:R-:W5:Y:S02]  /*0190*/  LDG.E.EL R8, desc[UR4][R8.64] ;  /* 0x0000000408087981 */ /* 0x000f64000c2e1900 */
[C---:B-1----:R-:W-:Y:S02]  /*01a0*/  IMAD.WIDE R2, R0.reuse, 0x4, R2 ;  /* 0x0000000400027825 */ /* 0x042fe400078e0202 */
[----:B------:R-:W5:Y:S04]  /*01b0*/  LDG.E.EL R11, desc[UR4][R10.64] ;  /* 0x000000040a0b7981 */ /* 0x000f68000c2e1900 */
[----:B------:R0:W4:Y:S01]  /*01c0*/  LDG.E R12, desc[UR4][R2.64] ;  /* 0x00000004020c7981 */ /* 0x000122000c1e1900 */
[----:B---3--:R-:W-:Y:S01]  /*01d0*/  HFMA2.MMA R4, -RZ, RZ, 1.625, 0 ;  /* 0x3e800000ff047435 */ /* 0x008fe200000001ff */
[----:B0-----:R-:W0:Y:S02]  /*01e0*/  LDC.64 R2, c[0x0][0x238] ;  /* 0x00008e00ff027b82 */ /* 0x001e240000000a00 */
[----:B0-----:R-:W-:-:S04]  /*01f0*/  IMAD.WIDE R2, R0, 0x4, R2 ;  /* 0x0000000400027825 */ /* 0x001fc800078e0202 */
[----:B--2---:R-:W-:-:S04]  /*0200*/  FADD R6, R6, 9.9999997473787516356e-06 ;  /* 0x3727c5ac06067421 */ /* 0x004fc80000000000 */
[----:B------:R-:W0:Y:S02]  /*0210*/  MUFU.SQRT R7, R6 ;  /* 0x0000000600077308 */ /* 0x000e240000002000 */
[C---:B0-----:R-:W-:Y:S02]  /*0220*/  FSETP.GT.AND P0, PT, R7.reuse, 8.50705917302346158658e+37, PT ;  /* 0x7e8000000700780b */ /* 0x041fe40003f04000 */
[----:B------:R-:W-:-:S11]  /*0230*/  FSETP.GEU.AND P1, PT, R7, 1.175494350822287508e-38, PT ;  /* 0x008000000700780b */ /* 0x000fd60003f2e000 */
[----:B------:R-:W-:-:S04]  /*0240*/  @P0 FMUL R7, R7, 0.25 ;  /* 0x3e80000007070820 */ /* 0x000fc80000400000 */
[----:B------:R-:W-:-:S06]  /*0250*/  @!P1 FMUL R7, R7, 16777216 ;  /* 0x4b80000007079820 */ /* 0x000fcc0000400000 */
[----:B------:R-:W0:Y:S01]  /*0260*/  MUFU.RCP R7, R7 ;  /* 0x0000000700077308 */ /* 0x000e220000001000 */
[----:B------:R-:W-:Y:S01]  /*0270*/  FSEL R4, R4, 1, P0 ;  /* 0x3f80000004047808 */ /* 0x000fe20000000000 */
[----:B----4-:R-:W-:-:S04]  /*0280*/  FADD R5, R12, -R5 ;  /* 0x800000050c057221 */ /* 0x010fc80000000000 */
[----:B------:R-:W-:-:S04]  /*0290*/  @!P1 FMUL R4, R4, 16777216 ;  /* 0x4b80000004049820 */ /* 0x000fc80000400000 */
[----:B0-----:R-:W-:-:S04]  /*02a0*/  FMUL R4, R7, R4 ;  /* 0x0000000407047220 */ /* 0x001fc80000400000 */
[----:B------:R-:W-:-:S04]  /*02b0*/  FMUL R4, R5, R4 ;  /* 0x0000000405047220 */ /* 0x000fc80000400000 */
[----:B-----5:R-:W-:-:S05]  /*02c0*/  FFMA R4, R8, R4, R11 ;  /* 0x0000000408047223 */ /* 0x020fca000000000b */
[----:B------:R-:W-:-:S04]  /*02d0*/  FSETP.GEU.AND P0, PT, R4, RZ, PT ;  /* 0x000000ff0400720b */ /* 0x000fc80003f0e000 */
[----:B------:R-:W-:-:S05]  /*02e0*/  FSEL R5, R4, RZ, P0 ;  /* 0x000000ff04057208 */ /* 0x000fca0000000000 */
[----:B------:R-:W-:Y:S01]  /*02f0*/  STG.E desc[UR4][R2.64], R5 ;  /* 0x0000000502007986 */ /* 0x000fe2000c101904 */
[----:B------:R-:W-:Y:S05]  /*0300*/  EXIT ;  /* 0x000000000000794d */ /* 0x000fea0003800000 */
.L_x_0:
[----:B------:R-:W-:-:S00]  /*0310*/  BRA `(.L_x_0) ;  /* 0xfffffffc00fc7947 */ /* 0x000fc0000383ffff */
[----:B------:R-:W-:-:S00]  /*0320*/  NOP ;  /* 0x0000000000007918 */ /* 0x000fc00000000000 */
        /* <DEDUP_REMOVED lines=13> */
.L_x_1:


//--------------------- .nv.global.init           --------------------------
	.section	.nv.global.init,"aw",@progbits
.nv.global.init:
	.type		_$_str,@object
	.size		_$_str,(_$_str_$_2 - _$_str)
_$_str:
        /*0000*/ 	.byte	0x5f, 0x5f, 0x43, 0x55, 0x44, 0x41, 0x5f, 0x46, 0x54, 0x5a, 0x00
	.type		_$_str_$_2,@object
	.size		_$_str_$_2,(.L_1 - _$_str_$_2)
_$_str_$_2:
        /*000b*/ 	.byte	0x5f, 0x5f, 0x43, 0x55, 0x44, 0x41, 0x5f, 0x50, 0x52, 0x45, 0x43, 0x5f, 0x53, 0x51, 0x52, 0x54
        /*001b*/ 	.byte	0x00
.L_1:


//--------------------- .nv.constant0.triton_poi_fused__native_batch_norm_legit_no_training_relu_23 --------------------------
	.section	.nv.constant0.triton_poi_fused__native_batch_norm_legit_no_training_relu_23,"a",@progbits
	.sectionflags	@""
	.align	4
.nv.constant0.triton_poi_fused__native_batch_norm_legit_no_training_relu_23:
	.zero		580
